	.headerflags	@"EF_CUDA_TEXMODE_UNIFIED EF_CUDA_64BIT_ADDRESS EF_CUDA_ACCELERATORS EF_CUDA_SM90 EF_CUDA_VIRTUAL_SM(EF_CUDA_SM90)"
	.elftype	@"ET_EXEC"


//--------------------- .nv.info                  --------------------------
	.section	.nv.info,"",@"SHT_CUDA_INFO"
	.align	4


	//----- nvinfo : EIATTR_REGCOUNT
	.align		4
        /*0000*/ 	.byte	0x04, 0x2f
        /*0002*/ 	.short	(.L_3 - .L_2)
	.align		4
.L_2:
        /*0004*/ 	.word	index@(triton_poi_fused__native_batch_norm_legit_no_training_relu_19)
        /*0008*/ 	.word	0x00000011


	//----- nvinfo : EIATTR_MIN_STACK_SIZE
	.align		4
.L_3:
        /*000c*/ 	.byte	0x04, 0x12
        /*000e*/ 	.short	(.L_5 - .L_4)
	.align		4
.L_4:
        /*0010*/ 	.word	index@(triton_poi_fused__native_batch_norm_legit_no_training_relu_19)
        /*0014*/ 	.word	0x00000000


	//----- nvinfo : EIATTR_FRAME_SIZE
	.align		4
.L_5:
        /*0018*/ 	.byte	0x04, 0x11
        /*001a*/ 	.short	(.L_7 - .L_6)
	.align		4
.L_6:
        /*001c*/ 	.word	index@(triton_poi_fused__native_batch_norm_legit_no_training_relu_19)
        /*0020*/ 	.word	0x00000000


	//----- nvinfo : EIATTR_MIN_STACK_SIZE
	.align		4
.L_7:
        /*0024*/ 	.byte	0x04, 0x12
        /*0026*/ 	.short	(.L_9 - .L_8)
	.align		4
.L_8:
        /*0028*/ 	.word	index@(triton_poi_fused__native_batch_norm_legit_no_training_relu_19)
        /*002c*/ 	.word	0x00000000
.L_9:


//--------------------- .nv.info.triton_poi_fused__native_batch_norm_legit_no_training_relu_19 --------------------------
	.section	.nv.info.triton_poi_fused__native_batch_norm_legit_no_training_relu_19,"",@"SHT_CUDA_INFO"
	.sectionflags	@""
	.align	4


	//----- nvinfo : EIATTR_CUDA_API_VERSION
	.align		4
        /*0000*/ 	.byte	0x04, 0x37
        /*0002*/ 	.short	(.L_11 - .L_10)
.L_10:
        /*0004*/ 	.word	0x0000007c


	//----- nvinfo : EIATTR_KPARAM_INFO
	.align		4
.L_11:
        /*0008*/ 	.byte	0x04, 0x17
        /*000a*/ 	.short	(.L_13 - .L_12)
.L_12:
        /*000c*/ 	.word	0x00000000
        /*0010*/ 	.short	0x0006
        /*0012*/ 	.short	0x0030
        /*0014*/ 	.byte	0x00, 0xf0, 0x11, 0x00


	//----- nvinfo : EIATTR_KPARAM_INFO
	.align		4
.L_13:
        /*0018*/ 	.byte	0x04, 0x17
        /*001a*/ 	.short	(.L_15 - .L_14)
.L_14:
        /*001c*/ 	.word	0x00000000
        /*0020*/ 	.short	0x0005
        /*0022*/ 	.short	0x0028
        /*0024*/ 	.byte	0x00, 0xf4, 0x21, 0x00


	//----- nvinfo : EIATTR_KPARAM_INFO
	.align		4
.L_15:
        /*0028*/ 	.byte	0x04, 0x17
        /*002a*/ 	.short	(.L_17 - .L_16)
.L_16:
        /*002c*/ 	.word	0x00000000
        /*0030*/ 	.short	0x0004
        /*0032*/ 	.short	0x0020
        /*0034*/ 	.byte	0x00, 0xf4, 0x21, 0x00


	//----- nvinfo : EIATTR_KPARAM_INFO
	.align		4
.L_17:
        /*0038*/ 	.byte	0x04, 0x17
        /*003a*/ 	.short	(.L_19 - .L_18)
.L_18:
        /*003c*/ 	.word	0x00000000
        /*0040*/ 	.short	0x0003
        /*0042*/ 	.short	0x0018
        /*0044*/ 	.byte	0x00, 0xf4, 0x21, 0x00


	//----- nvinfo : EIATTR_KPARAM_INFO
	.align		4
.L_19:
        /*0048*/ 	.byte	0x04, 0x17
        /*004a*/ 	.short	(.L_21 - .L_20)
.L_20:
        /*004c*/ 	.word	0x00000000
        /*0050*/ 	.short	0x0002
        /*0052*/ 	.short	0x0010
        /*0054*/ 	.byte	0x00, 0xf4, 0x21, 0x00


	//----- nvinfo : EIATTR_KPARAM_INFO
	.align		4
.L_21:
        /*0058*/ 	.byte	0x04, 0x17
        /*005a*/ 	.short	(.L_23 - .L_22)
.L_22:
        /*005c*/ 	.word	0x00000000
        /*0060*/ 	.short	0x0001
        /*0062*/ 	.short	0x0008
        /*0064*/ 	.byte	0x00, 0xf4, 0x21, 0x00


	//----- nvinfo : EIATTR_KPARAM_INFO
	.align		4
.L_23:
        /*0068*/ 	.byte	0x04, 0x17
        /*006a*/ 	.short	(.L_25 - .L_24)
.L_24:
        /*006c*/ 	.word	0x00000000
        /*0070*/ 	.short	0x0000
        /*0072*/ 	.short	0x0000
        /*0074*/ 	.byte	0x00, 0xf4, 0x21, 0x00


	//----- nvinfo : EIATTR_SPARSE_MMA_MASK
	.align		4
.L_25:
        /*0078*/ 	.byte	0x03, 0x50
        /*007a*/ 	.short	0x0000


	//----- nvinfo : EIATTR_MAXREG_COUNT
	.align		4
        /*007c*/ 	.byte	0x03, 0x1b
        /*007e*/ 	.short	0x00ff


	//----- nvinfo : EIATTR_EXIT_INSTR_OFFSETS
	.align		4
        /*0080*/ 	.byte	0x04, 0x1c
        /*0082*/ 	.short	(.L_27 - .L_26)


	//   ....[0]....
.L_26:
        /*0084*/ 	.word	0x00000360


	//----- nvinfo : EIATTR_REQNTID
	.align		4
.L_27:
        /*0088*/ 	.byte	0x04, 0x10
        /*008a*/ 	.short	(.L_29 - .L_28)
.L_28:
        /*008c*/ 	.word	0x00000080
        /*0090*/ 	.word	0x00000001
        /*0094*/ 	.word	0x00000001


	//----- nvinfo : EIATTR_CBANK_PARAM_SIZE
	.align		4
.L_29:
        /*0098*/ 	.byte	0x03, 0x19
        /*009a*/ 	.short	0x0034


	//----- nvinfo : EIATTR_PARAM_CBANK
	.align		4
        /*009c*/ 	.byte	0x04, 0x0a
        /*009e*/ 	.short	(.L_31 - .L_30)
	.align		4
.L_30:
        /*00a0*/ 	.word	index@(.nv.constant0.triton_poi_fused__native_batch_norm_legit_no_training_relu_19)
        /*00a4*/ 	.short	0x0210
        /*00a6*/ 	.short	0x0034


	//----- nvinfo : EIATTR_SW_WAR
	.align		4
.L_31:
        /*00a8*/ 	.byte	0x04, 0x36
        /*00aa*/ 	.short	(.L_33 - .L_32)
.L_32:
        /*00ac*/ 	.word	0x00000008
.L_33:


//--------------------- .nv.callgraph             --------------------------
	.section	.nv.callgraph,"",@"SHT_CUDA_CALLGRAPH"
	.align	4
	.sectionentsize	8
	.align		4
        /*0000*/ 	.word	0x00000000
	.align		4
        /*0004*/ 	.word	0xffffffff
	.align		4
        /*0008*/ 	.word	0x00000000
	.align		4
        /*000c*/ 	.word	0xfffffffe
	.align		4
        /*0010*/ 	.word	0x00000000
	.align		4
        /*0014*/ 	.word	0xfffffffd
	.align		4
        /*0018*/ 	.word	0x00000000
	.align		4
        /*001c*/ 	.word	0xfffffffc


//--------------------- .nv.constant4             --------------------------
	.section	.nv.constant4,"a",@progbits
	.align	8
	.align		8
.nv.constant4:
        /*0000*/ 	.dword	_$_str
	.align		8
        /*0008*/ 	.dword	_$_str_$_2


//--------------------- .text.triton_poi_fused__native_batch_norm_legit_no_training_relu_19 --------------------------
	.section	.text.triton_poi_fused__native_batch_norm_legit_no_training_relu_19,"ax",@progbits
	.align	128
        .global         triton_poi_fused__native_batch_norm_legit_no_training_relu_19
        .type           triton_poi_fused__native_batch_norm_legit_no_training_relu_19,@function
        .size           triton_poi_fused__native_batch_norm_legit_no_training_relu_19,(.L_x_1 - triton_poi_fused__native_batch_norm_legit_no_training_relu_19)
        .other          triton_poi_fused__native_batch_norm_legit_no_training_relu_19,@"STO_CUDA_ENTRY STV_DEFAULT"
triton_poi_fused__native_batch_norm_legit_no_training_relu_19:
.text.triton_poi_fused__native_batch_norm_legit_no_training_relu_19:
[----:B------:R-:W-:Y:S01]  /*0000*/  LDC R1, c[0x0][0x28] ;  /* 0x00000a00ff017b82 */ /* 0x000fe20000000800 */
[----:B------:R-:W1:Y:S07]  /*0010*/  S2R R0, SR_TID.X ;  /* 0x0000000000007919 */ /* 0x000e6e0000002100 */
[----:B------:R-:W2:Y:S01]  /*0020*/  LDC.64 R6, c[0x0][0x220] ;  /* 0x00008800ff067b82 */ /* 0x000ea20000000a00 */
[----:B------:R-:W-:Y:S01]  /*0030*/  ULDC.64 UR4, c[0x0][0x208] ;  /* 0x0000820000047ab9 */ /* 0x000fe20000000a00 */
[----:B------:R-:W3:Y:S06]  /*0040*/  S2R R5, SR_CTAID.X ;  /* 0x0000000000057919 */ /* 0x000eec0000002500 */
[----:B------:R-:W4:Y:S08]  /*0050*/  LDC.64 R8, c[0x0][0x228] ;  /* 0x00008a00ff087b82 */ /* 0x000f300000000a00 */
[----:B------:R-:W5:Y:S01]  /*0060*/  LDC.64 R10, c[0x0][0x230] ;  /* 0x00008c00ff0a7b82 */ /* 0x000f620000000a00 */
[----:B-1----:R-:W-:-:S02]  /*0070*/  SHF.L.U32 R0, R0, 0x1, RZ ;  /* 0x0000000100007819 */ /* 0x002fc400000006ff */
[----:B---3--:R-:W-:Y:S02]  /*0080*/  SHF.R.S32.HI R3, RZ, 0x17, R5 ;  /* 0x00000017ff037819 */ /* 0x008fe40000011405 */
[----:B------:R-:W-:Y:S02]  /*0090*/  LOP3.LUT R0, R0, 0xfe, RZ, 0xc0, !PT ;  /* 0x000000fe00007812 */ /* 0x000fe400078ec0ff */
[----:B------:R-:W-:Y:S02]  /*00a0*/  SGXT R3, R3, 0x1 ;  /* 0x000000010303781a */ /* 0x000fe40000000200 */
[----:B------:R-:W-:Y:S02]  /*00b0*/  LEA R0, R5, R0, 0x8 ;  /* 0x0000000005007211 */ /* 0x000fe400078e40ff */
[----:B------:R-:W1:Y:S02]  /*00c0*/  LDC.64 R4, c[0x0][0x218] ;  /* 0x00008600ff047b82 */ /* 0x000e640000000a00 */
[----:B------:R-:W-:-:S04]  /*00d0*/  LEA.HI R3, R3, R0, RZ, 0x2 ;  /* 0x0000000003037211 */ /* 0x000fc800078f10ff */
[--C-:B------:R-:W-:Y:S02]  /*00e0*/  SHF.R.S32.HI R2, RZ, 0x2, R3.reuse ;  /* 0x00000002ff027819 */ /* 0x100fe40000011403 */
[----:B------:R-:W-:-:S04]  /*00f0*/  SHF.R.S32.HI R3, RZ, 0x1f, R3 ;  /* 0x0000001fff037819 */ /* 0x000fc80000011403 */
[----:B------:R-:W-:-:S04]  /*0100*/  LEA.HI R3, R3, R2, RZ, 0x8 ;  /* 0x0000000203037211 */ /* 0x000fc800078f40ff */
[----:B------:R-:W-:-:S04]  /*0110*/  LOP3.LUT R3, R3, 0xffffff00, RZ, 0xc0, !PT ;  /* 0xffffff0003037812 */ /* 0x000fc800078ec0ff */
[----:B------:R-:W-:Y:S02]  /*0120*/  IADD3 R13, R2, -R3, RZ ;  /* 0x80000003020d7210 */ /* 0x000fe40007ffe0ff */
[----:B------:R-:W3:Y:S03]  /*0130*/  LDC.64 R2, c[0x0][0x210] ;  /* 0x00008400ff027b82 */ /* 0x000ee60000000a00 */
[----:B--2---:R-:W-:-:S06]  /*0140*/  IMAD.WIDE R6, R13, 0x4, R6 ;  /* 0x000000040d067825 */ /* 0x004fcc00078e0206 */
[----:B------:R-:W2:Y:S01]  /*0150*/  LDG.E.EL R6, desc[UR4][R6.64] ;  /* 0x0000000406067981 */ /* 0x000ea2000c2e1900 */
[----:B-1----:R-:W-:-:S05]  /*0160*/  IMAD.WIDE R4, R13, 0x4, R4 ;  /* 0x000000040d047825 */ /* 0x002fca00078e0204 */
[----:B------:R1:W2:Y:S01]  /*0170*/  LDG.E.EL R12, desc[UR4][R4.64] ;  /* 0x00000004040c7981 */ /* 0x0002a2000c2e1900 */
[----:B---3--:R-:W-:Y:S01]  /*0180*/  IMAD.WIDE R2, R0, 0x4, R2 ;  /* 0x0000000400027825 */ /* 0x008fe200078e0202 */
[----:B------:R-:W-:Y:S01]  /*0190*/  HFMA2.MMA R14, -RZ, RZ, 1.625, 0 ;  /* 0x3e800000ff0e7435 */ /* 0x000fe200000001ff */
[----:B-1----:R-:W1:Y:S04]  /*01a0*/  LDC.64 R4, c[0x0][0x238] ;  /* 0x00008e00ff047b82 */ /* 0x002e680000000a00 */
[----:B------:R-:W3:Y:S01]  /*01b0*/  LDG.E.64 R2, desc[UR4][R2.64] ;  /* 0x0000000402027981 */ /* 0x000ee2000c1e1b00 */
[----:B----4-:R-:W-:-:S04]  /*01c0*/  IMAD.WIDE R8, R13, 0x4, R8 ;  /* 0x000000040d087825 */ /* 0x010fc800078e0208 */
[----:B-----5:R-:W-:Y:S02]  /*01d0*/  IMAD.WIDE R10, R13, 0x4, R10 ;  /* 0x000000040d0a7825 */ /* 0x020fe400078e020a */
[----:B------:R-:W4:Y:S04]  /*01e0*/  LDG.E.EL R8, desc[UR4][R8.64] ;  /* 0x0000000408087981 */ /* 0x000f28000c2e1900 */
[----:B------:R-:W4:Y:S01]  /*01f0*/  LDG.E.EL R11, desc[UR4][R10.64] ;  /* 0x000000040a0b7981 */ /* 0x000f22000c2e1900 */
[----:B-1----:R-:W-:-:S04]  /*0200*/  IMAD.WIDE R4, R0, 0x4, R4 ;  /* 0x0000000400047825 */ /* 0x002fc800078e0204 */
[----:B--2---:R-:W-:-:S04]  /*0210*/  FADD R6, R6, 9.9999997473787516356e-06 ;  /* 0x3727c5ac06067421 */ /* 0x004fc80000000000 */
[----:B------:R-:W1:Y:S02]  /*0220*/  MUFU.SQRT R7, R6 ;  /* 0x0000000600077308 */ /* 0x000e640000002000 */
[C---:B-1----:R-:W-:Y:S02]  /*0230*/  FSETP.GT.AND P0, PT, R7.reuse, 8.50705917302346158658e+37, PT ;  /* 0x7e8000000700780b */ /* 0x042fe40003f04000 */
[----:B------:R-:W-:-:S11]  /*0240*/  FSETP.GEU.AND P1, PT, R7, 1.175494350822287508e-38, PT ;  /* 0x008000000700780b */ /* 0x000fd60003f2e000 */
[----:B------:R-:W-:-:S04]  /*0250*/  @P0 FMUL R7, R7, 0.25 ;  /* 0x3e80000007070820 */ /* 0x000fc80000400000 */
[----:B------:R-:W-:-:S06]  /*0260*/  @!P1 FMUL R7, R7, 16777216 ;  /* 0x4b80000007079820 */ /* 0x000fcc0000400000 */
[----:B------:R-:W1:Y:S01]  /*0270*/  MUFU.RCP R7, R7 ;  /* 0x0000000700077308 */ /* 0x000e620000001000 */
[----:B------:R-:W-:Y:S01]  /*0280*/  FSEL R14, R14, 1, P0 ;  /* 0x3f8000000e0e7808 */ /* 0x000fe20000000000 */
[----:B---3--:R-:W-:-:S04]  /*0290*/  FADD R2, R2, -R12 ;  /* 0x8000000c02027221 */ /* 0x008fc80000000000 */
[----:B------:R-:W-:Y:S01]  /*02a0*/  @!P1 FMUL R14, R14, 16777216 ;  /* 0x4b8000000e0e9820 */ /* 0x000fe20000400000 */
[----:B------:R-:W-:-:S03]  /*02b0*/  FADD R3, R3, -R12 ;  /* 0x8000000c03037221 */ /* 0x000fc60000000000 */
[----:B-1----:R-:W-:-:S04]  /*02c0*/  FMUL R14, R7, R14 ;  /* 0x0000000e070e7220 */ /* 0x002fc80000400000 */
[-C--:B------:R-:W-:Y:S01]  /*02d0*/  FMUL R2, R2, R14.reuse ;  /* 0x0000000e02027220 */ /* 0x080fe20000400000 */
[----:B------:R-:W-:-:S03]  /*02e0*/  FMUL R14, R3, R14 ;  /* 0x0000000e030e7220 */ /* 0x000fc60000400000 */
[C-C-:B----4-:R-:W-:Y:S01]  /*02f0*/  FFMA R2, R8.reuse, R2, R11.reuse ;  /* 0x0000000208027223 */ /* 0x150fe2000000000b */
[----:B------:R-:W-:-:S04]  /*0300*/  FFMA R14, R8, R14, R11 ;  /* 0x0000000e080e7223 */ /* 0x000fc8000000000b */
[----:B------:R-:W-:Y:S02]  /*0310*/  FSETP.GEU.AND P0, PT, R2, RZ, PT ;  /* 0x000000ff0200720b */ /* 0x000fe40003f0e000 */
[----:B------:R-:W-:Y:S02]  /*0320*/  FSETP.GEU.AND P1, PT, R14, RZ, PT ;  /* 0x000000ff0e00720b */ /* 0x000fe40003f2e000 */
[----:B------:R-:W-:Y:S02]  /*0330*/  FSEL R2, R2, RZ, P0 ;  /* 0x000000ff02027208 */ /* 0x000fe40000000000 */
[----:B------:R-:W-:-:S05]  /*0340*/  FSEL R3, R14, RZ, P1 ;  /* 0x000000ff0e037208 */ /* 0x000fca0000800000 */
[----:B------:R-:W-:Y:S01]  /*0350*/  STG.E.64 desc[UR4][R4.64], R2 ;  /* 0x0000000204007986 */ /* 0x000fe2000c101b04 */
[----:B------:R-:W-:Y:S05]  /*0360*/  EXIT ;  /* 0x000000000000794d */ /* 0x000fea0003800000 */
.L_x_0:
[----:B------:R-:W-:-:S00]  /*0370*/  BRA `(.L_x_0) ;  /* 0xfffffffc00fc7947 */ /* 0x000fc0000383ffff */
[----:B------:R-:W-:-:S00]  /*0380*/  NOP ;  /* 0x0000000000007918 */ /* 0x000fc00000000000 */
[----:B------:R-:W-:-:S00]  /*0390*/  NOP ;  /* 0x0000000000007918 */ /* 0x000fc00000000000 */
[----:B------:R-:W-:-:S00]  /*03a0*/  NOP ;  /* 0x0000000000007918 */ /* 0x000fc00000000000 */
[----:B------:R-:W-:-:S00]  /*03b0*/  NOP ;  /* 0x0000000000007918 */ /* 0x000fc00000000000 */
[----:B------:R-:W-:-:S00]  /*03c0*/  NOP ;  /* 0x0000000000007918 */ /* 0x000fc00000000000 */
[----:B------:R-:W-:-:S00]  /*03d0*/  NOP ;  /* 0x0000000000007918 */ /* 0x000fc00000000000 */
[----:B------:R-:W-:-:S00]  /*03e0*/  NOP ;  /* 0x0000000000007918 */ /* 0x000fc00000000000 */
[----:B------:R-:W-:-:S00]  /*03f0*/  NOP ;  /* 0x0000000000007918 */ /* 0x000fc00000000000 */
.L_x_1:


//--------------------- .nv.global.init           --------------------------
	.section	.nv.global.init,"aw",@progbits
.nv.global.init:
	.type		_$_str,@object
	.size		_$_str,(_$_str_$_2 - _$_str)
_$_str:
        /*0000*/ 	.byte	0x5f, 0x5f, 0x43, 0x55, 0x44, 0x41, 0x5f, 0x46, 0x54, 0x5a, 0x00
	.type		_$_str_$_2,@object
	.size		_$_str_$_2,(.L_1 - _$_str_$_2)
_$_str_$_2:
        /*000b*/ 	.byte	0x5f, 0x5f, 0x43, 0x55, 0x44, 0x41, 0x5f, 0x50, 0x52, 0x45, 0x43, 0x5f, 0x53, 0x51, 0x52, 0x54
        /*001b*/ 	.byte	0x00
.L_1:


//--------------------- .nv.constant0.triton_poi_fused__native_batch_norm_legit_no_training_relu_19 --------------------------
	.section	.nv.constant0.triton_poi_fused__native_batch_norm_legit_no_training_relu_19,"a",@progbits
	.sectionflags	@""
	.align	4
.nv.constant0.triton_poi_fused__native_batch_norm_legit_no_training_relu_19:
	.zero		580
